	.headerflags	@"EF_CUDA_TEXMODE_UNIFIED EF_CUDA_64BIT_ADDRESS EF_CUDA_ACCELERATORS EF_CUDA_SM90 EF_CUDA_VIRTUAL_SM(EF_CUDA_SM90)"
	.elftype	@"ET_EXEC"


//--------------------- .nv.info                  --------------------------
	.section	.nv.info,"",@"SHT_CUDA_INFO"
	.align	4


	//----- nvinfo : EIATTR_REGCOUNT
	.align		4
        /*0000*/ 	.byte	0x04, 0x2f
        /*0002*/ 	.short	(.L_1 - .L_0)
	.align		4
.L_0:
        /*0004*/ 	.word	index@(triton_poi_fused_cat_27)
        /*0008*/ 	.word	0x00000022


	//----- nvinfo : EIATTR_MIN_STACK_SIZE
	.align		4
.L_1:
        /*000c*/ 	.byte	0x04, 0x12
        /*000e*/ 	.short	(.L_3 - .L_2)
	.align		4
.L_2:
        /*0010*/ 	.word	index@(triton_poi_fused_cat_27)
        /*0014*/ 	.word	0x00000000


	//----- nvinfo : EIATTR_FRAME_SIZE
	.align		4
.L_3:
        /*0018*/ 	.byte	0x04, 0x11
        /*001a*/ 	.short	(.L_5 - .L_4)
	.align		4
.L_4:
        /*001c*/ 	.word	index@(triton_poi_fused_cat_27)
        /*0020*/ 	.word	0x00000000


	//----- nvinfo : EIATTR_MIN_STACK_SIZE
	.align		4
.L_5:
        /*0024*/ 	.byte	0x04, 0x12
        /*0026*/ 	.short	(.L_7 - .L_6)
	.align		4
.L_6:
        /*0028*/ 	.word	index@(triton_poi_fused_cat_27)
        /*002c*/ 	.word	0x00000000
.L_7:


//--------------------- .nv.info.triton_poi_fused_cat_27 --------------------------
	.section	.nv.info.triton_poi_fused_cat_27,"",@"SHT_CUDA_INFO"
	.sectionflags	@""
	.align	4


	//----- nvinfo : EIATTR_CUDA_API_VERSION
	.align		4
        /*0000*/ 	.byte	0x04, 0x37
        /*0002*/ 	.short	(.L_9 - .L_8)
.L_8:
        /*0004*/ 	.word	0x0000007c


	//----- nvinfo : EIATTR_KPARAM_INFO
	.align		4
.L_9:
        /*0008*/ 	.byte	0x04, 0x17
        /*000a*/ 	.short	(.L_11 - .L_10)
.L_10:
        /*000c*/ 	.word	0x00000000
        /*0010*/ 	.short	0x0005
        /*0012*/ 	.short	0x0028
        /*0014*/ 	.byte	0x00, 0xf0, 0x11, 0x00


	//----- nvinfo : EIATTR_KPARAM_INFO
	.align		4
.L_11:
        /*0018*/ 	.byte	0x04, 0x17
        /*001a*/ 	.short	(.L_13 - .L_12)
.L_12:
        /*001c*/ 	.word	0x00000000
        /*0020*/ 	.short	0x0004
        /*0022*/ 	.short	0x0020
        /*0024*/ 	.byte	0x00, 0xf4, 0x21, 0x00


	//----- nvinfo : EIATTR_KPARAM_INFO
	.align		4
.L_13:
        /*0028*/ 	.byte	0x04, 0x17
        /*002a*/ 	.short	(.L_15 - .L_14)
.L_14:
        /*002c*/ 	.word	0x00000000
        /*0030*/ 	.short	0x0003
        /*0032*/ 	.short	0x0018
        /*0034*/ 	.byte	0x00, 0xf4, 0x21, 0x00


	//----- nvinfo : EIATTR_KPARAM_INFO
	.align		4
.L_15:
        /*0038*/ 	.byte	0x04, 0x17
        /*003a*/ 	.short	(.L_17 - .L_16)
.L_16:
        /*003c*/ 	.word	0x00000000
        /*0040*/ 	.short	0x0002
        /*0042*/ 	.short	0x0010
        /*0044*/ 	.byte	0x00, 0xf4, 0x21, 0x00


	//----- nvinfo : EIATTR_KPARAM_INFO
	.align		4
.L_17:
        /*0048*/ 	.byte	0x04, 0x17
        /*004a*/ 	.short	(.L_19 - .L_18)
.L_18:
        /*004c*/ 	.word	0x00000000
        /*0050*/ 	.short	0x0001
        /*0052*/ 	.short	0x0008
        /*0054*/ 	.byte	0x00, 0xf4, 0x21, 0x00


	//----- nvinfo : EIATTR_KPARAM_INFO
	.align		4
.L_19:
        /*0058*/ 	.byte	0x04, 0x17
        /*005a*/ 	.short	(.L_21 - .L_20)
.L_20:
        /*005c*/ 	.word	0x00000000
        /*0060*/ 	.short	0x0000
        /*0062*/ 	.short	0x0000
        /*0064*/ 	.byte	0x00, 0xf4, 0x21, 0x00


	//----- nvinfo : EIATTR_SPARSE_MMA_MASK
	.align		4
.L_21:
        /*0068*/ 	.byte	0x03, 0x50
        /*006a*/ 	.short	0x0000


	//----- nvinfo : EIATTR_MAXREG_COUNT
	.align		4
        /*006c*/ 	.byte	0x03, 0x1b
        /*006e*/ 	.short	0x00ff


	//----- nvinfo : EIATTR_EXIT_INSTR_OFFSETS
	.align		4
        /*0070*/ 	.byte	0x04, 0x1c
        /*0072*/ 	.short	(.L_23 - .L_22)


	//   ....[0]....
.L_22:
        /*0074*/ 	.word	0x00000990


	//   ....[1]....
        /*0078*/ 	.word	0x000009b0


	//----- nvinfo : EIATTR_REQNTID
	.align		4
.L_23:
        /*007c*/ 	.byte	0x04, 0x10
        /*007e*/ 	.short	(.L_25 - .L_24)
.L_24:
        /*0080*/ 	.word	0x00000080
        /*0084*/ 	.word	0x00000001
        /*0088*/ 	.word	0x00000001


	//----- nvinfo : EIATTR_CBANK_PARAM_SIZE
	.align		4
.L_25:
        /*008c*/ 	.byte	0x03, 0x19
        /*008e*/ 	.short	0x002c


	//----- nvinfo : EIATTR_PARAM_CBANK
	.align		4
        /*0090*/ 	.byte	0x04, 0x0a
        /*0092*/ 	.short	(.L_27 - .L_26)
	.align		4
.L_26:
        /*0094*/ 	.word	index@(.nv.constant0.triton_poi_fused_cat_27)
        /*0098*/ 	.short	0x0210
        /*009a*/ 	.short	0x002c


	//----- nvinfo : EIATTR_SW_WAR
	.align		4
.L_27:
        /*009c*/ 	.byte	0x04, 0x36
        /*009e*/ 	.short	(.L_29 - .L_28)
.L_28:
        /*00a0*/ 	.word	0x00000008
.L_29:


//--------------------- .nv.callgraph             --------------------------
	.section	.nv.callgraph,"",@"SHT_CUDA_CALLGRAPH"
	.align	4
	.sectionentsize	8
	.align		4
        /*0000*/ 	.word	0x00000000
	.align		4
        /*0004*/ 	.word	0xffffffff
	.align		4
        /*0008*/ 	.word	0x00000000
	.align		4
        /*000c*/ 	.word	0xfffffffe
	.align		4
        /*0010*/ 	.word	0x00000000
	.align		4
        /*0014*/ 	.word	0xfffffffd
	.align		4
        /*0018*/ 	.word	0x00000000
	.align		4
        /*001c*/ 	.word	0xfffffffc


//--------------------- .text.triton_poi_fused_cat_27 --------------------------
	.section	.text.triton_poi_fused_cat_27,"ax",@progbits
	.align	128
        .global         triton_poi_fused_cat_27
        .type           triton_poi_fused_cat_27,@function
        .size           triton_poi_fused_cat_27,(.L_x_1 - triton_poi_fused_cat_27)
        .other          triton_poi_fused_cat_27,@"STO_CUDA_ENTRY STV_DEFAULT"
triton_poi_fused_cat_27:
.text.triton_poi_fused_cat_27:
[----:B------:R-:W0:Y:S02]  /*0000*/  LDC R1, c[0x0][0x28] ;  /* 0x00000a00ff017b82 */ /* 0x000e240000000800 */
[----:B------:R-:W1:Y:S01]  /*0010*/  S2R R0, SR_TID.X ;  /* 0x0000000000007919 */ /* 0x000e620000002100 */
[----:B------:R-:W2:Y:S01]  /*0020*/  LDC.64 R28, c[0x0][0x210] ;  /* 0x00008400ff1c7b82 */ /* 0x000ea20000000a00 */
[----:B------:R-:W-:Y:S02]  /*0030*/  CS2R R16, SRZ ;  /* 0x0000000000107805 */ /* 0x000fe4000001ff00 */
[----:B------:R-:W-:Y:S01]  /*0040*/  CS2R R18, SRZ ;  /* 0x0000000000127805 */ /* 0x000fe2000001ff00 */
[----:B------:R-:W3:Y:S04]  /*0050*/  S2R R5, SR_CTAID.X ;  /* 0x0000000000057919 */ /* 0x000ee80000002500 */
[----:B------:R-:W4:Y:S01]  /*0060*/  LDC.64 R22, c[0x0][0x218] ;  /* 0x00008600ff167b82 */ /* 0x000f220000000a00 */
[----:B------:R-:W-:-:S02]  /*0070*/  CS2R R12, SRZ ;  /* 0x00000000000c7805 */ /* 0x000fc4000001ff00 */
[----:B------:R-:W-:Y:S01]  /*0080*/  CS2R R14, SRZ ;  /* 0x00000000000e7805 */ /* 0x000fe2000001ff00 */
[----:B------:R-:W-:Y:S01]  /*0090*/  ULDC.64 UR4, c[0x0][0x208] ;  /* 0x0000820000047ab9 */ /* 0x000fe20000000a00 */
[----:B------:R-:W-:Y:S02]  /*00a0*/  CS2R R6, SRZ ;  /* 0x0000000000067805 */ /* 0x000fe4000001ff00 */
[----:B------:R-:W-:Y:S02]  /*00b0*/  CS2R R8, SRZ ;  /* 0x0000000000087805 */ /* 0x000fe4000001ff00 */
[----:B------:R-:W-:Y:S01]  /*00c0*/  CS2R R10, SRZ ;  /* 0x00000000000a7805 */ /* 0x000fe2000001ff00 */
[----:B------:R-:W-:Y:S01]  /*00d0*/  ULDC.64 UR6, c[0x0][0x220] ;  /* 0x0000880000067ab9 */ /* 0x000fe20000000a00 */
[----:B------:R-:W5:Y:S01]  /*00e0*/  LDC.64 R30, c[0x0][0x228] ;  /* 0x00008a00ff1e7b82 */ /* 0x000f620000000a00 */
[----:B-1----:R-:W-:-:S05]  /*00f0*/  IMAD.SHL.U32 R0, R0, 0x4, RZ ;  /* 0x0000000400007824 */ /* 0x002fca00078e00ff */
[----:B------:R-:W-:-:S05]  /*0100*/  LOP3.LUT R0, R0, 0x1fc, RZ, 0xc0, !PT ;  /* 0x000001fc00007812 */ /* 0x000fca00078ec0ff */
[----:B---3--:R-:W-:Y:S01]  /*0110*/  IMAD R0, R5, 0x400, R0 ;  /* 0x0000040005007824 */ /* 0x008fe200078e0200 */
[----:B------:R-:W-:-:S03]  /*0120*/  SHF.R.S32.HI R5, RZ, 0x15, R5 ;  /* 0x00000015ff057819 */ /* 0x000fc60000011405 */
[----:B------:R-:W-:Y:S01]  /*0130*/  VIADD R20, R0, 0x200 ;  /* 0x0000020000147836 */ /* 0x000fe20000000000 */
[----:B------:R-:W-:Y:S02]  /*0140*/  SHF.R.S32.HI R3, RZ, 0x1f, R0 ;  /* 0x0000001fff037819 */ /* 0x000fe40000011400 */
[----:B------:R-:W-:Y:S02]  /*0150*/  SGXT R5, R5, 0x1 ;  /* 0x000000010505781a */ /* 0x000fe40000000200 */
[----:B------:R-:W-:Y:S02]  /*0160*/  LEA.HI R3, R3, R0, RZ, 0x9 ;  /* 0x0000000003037211 */ /* 0x000fe400078f48ff */
[----:B------:R-:W-:Y:S02]  /*0170*/  LEA.HI R5, R5, R20, RZ, 0x9 ;  /* 0x0000001405057211 */ /* 0x000fe400078f48ff */
[----:B------:R-:W-:Y:S02]  /*0180*/  LOP3.LUT R21, R3, 0xfffffe00, RZ, 0xc0, !PT ;  /* 0xfffffe0003157812 */ /* 0x000fe400078ec0ff */
[----:B------:R-:W-:-:S02]  /*0190*/  SHF.R.S32.HI R26, RZ, 0x9, R3 ;  /* 0x00000009ff1a7819 */ /* 0x000fc40000011403 */
[----:B------:R-:W-:Y:S01]  /*01a0*/  SHF.R.S32.HI R5, RZ, 0x9, R5 ;  /* 0x00000009ff057819 */ /* 0x000fe20000011405 */
[----:B------:R-:W-:Y:S02]  /*01b0*/  IMAD.IADD R21, R0, 0x1, -R21 ;  /* 0x0000000100157824 */ /* 0x000fe400078e0a15 */
[----:B------:R-:W-:Y:S02]  /*01c0*/  IMAD.SHL.U32 R26, R26, 0x100, RZ ;  /* 0x000001001a1a7824 */ /* 0x000fe400078e00ff */
[----:B------:R-:W-:Y:S01]  /*01d0*/  IMAD.SHL.U32 R24, R5, 0x100, RZ ;  /* 0x0000010005187824 */ /* 0x000fe200078e00ff */
[C---:B------:R-:W-:Y:S01]  /*01e0*/  ISETP.GE.AND P2, PT, R21.reuse, 0x100, PT ;  /* 0x000001001500780c */ /* 0x040fe20003f46270 */
[C---:B------:R-:W-:Y:S02]  /*01f0*/  IMAD.IADD R3, R21.reuse, 0x1, R26 ;  /* 0x0000000115037824 */ /* 0x040fe400078e021a */
[----:B------:R-:W-:Y:S01]  /*0200*/  IMAD.IADD R5, R21, 0x1, R24 ;  /* 0x0000000115057824 */ /* 0x000fe200078e0218 */
[----:B------:R-:W-:Y:S01]  /*0210*/  ISETP.LT.AND P0, PT, R0, 0x70800, !P2 ;  /* 0x000708000000780c */ /* 0x000fe20005701270 */
[----:B--2---:R-:W-:Y:S01]  /*0220*/  IMAD.WIDE R2, R3, 0x4, R28 ;  /* 0x0000000403027825 */ /* 0x004fe200078e021c */
[----:B------:R-:W-:-:S03]  /*0230*/  ISETP.LT.AND P3, PT, R20, 0x70800, !P2 ;  /* 0x000708001400780c */ /* 0x000fc60005761270 */
[----:B----4-:R-:W-:-:S04]  /*0240*/  IMAD.WIDE R22, R21, 0x4, R22 ;  /* 0x0000000415167825 */ /* 0x010fc800078e0216 */
[----:B------:R-:W-:Y:S01]  /*0250*/  IMAD.WIDE R28, R5, 0x4, R28 ;  /* 0x00000004051c7825 */ /* 0x000fe200078e021c */
[----:B------:R-:W-:-:S03]  /*0260*/  CS2R R4, SRZ ;  /* 0x0000000000047805 */ /* 0x000fc6000001ff00 */
[----:B------:R1:W2:Y:S04]  /*0270*/  @P0 LDG.E.EL.128 R16, desc[UR4][R2.64] ;  /* 0x0000000402100981 */ /* 0x0002a8000c2e1d00 */
[----:B------:R-:W3:Y:S04]  /*0280*/  @P0 LDG.E.EL.128 R12, desc[UR4][R22.64] ;  /* 0x00000004160c0981 */ /* 0x000ee8000c2e1d00 */
[----:B------:R4:W3:Y:S04]  /*0290*/  @P3 LDG.E.EL.128 R4, desc[UR4][R28.64] ;  /* 0x000000041c043981 */ /* 0x0008e8000c2e1d00 */
[----:B------:R2:W3:Y:S01]  /*02a0*/  @P3 LDG.E.EL.128 R8, desc[UR4][R22.64] ;  /* 0x0000000416083981 */ /* 0x0004e2000c2e1d00 */
[----:B-1----:R-:W-:Y:S01]  /*02b0*/  SHF.R.S32.HI R3, RZ, 0x1f, R21 ;  /* 0x0000001fff037819 */ /* 0x002fe20000011415 */
[----:B-----5:R-:W-:Y:S01]  /*02c0*/  IMAD.WIDE R30, R21, 0x4, R30 ;  /* 0x00000004151e7825 */ /* 0x020fe200078e021e */
[----:B------:R-:W-:-:S02]  /*02d0*/  IADD3 R25, P1, R21, R26, RZ ;  /* 0x0000001a15197210 */ /* 0x000fc40007f3e0ff */
[----:B------:R-:W-:Y:S02]  /*02e0*/  IADD3 R2, P4, R21, R24, RZ ;  /* 0x0000001815027210 */ /* 0x000fe40007f9e0ff */
[-C--:B------:R-:W-:Y:S02]  /*02f0*/  LEA.HI.X.SX32 R26, R26, R3.reuse, 0x1, P1 ;  /* 0x000000031a1a7211 */ /* 0x080fe400008f0eff */
[C---:B----4-:R-:W-:Y:S02]  /*0300*/  LEA R28, P1, R25.reuse, UR6, 0x2 ;  /* 0x00000006191c7c11 */ /* 0x050fe4000f8210ff */
[----:B------:R-:W-:Y:S02]  /*0310*/  LEA.HI.X.SX32 R3, R24, R3, 0x1, P4 ;  /* 0x0000000318037211 */ /* 0x000fe400020f0eff */
[----:B------:R-:W-:Y:S02]  /*0320*/  LEA.HI.X R29, R25, UR7, R26, 0x2, P1 ;  /* 0x00000007191d7c11 */ /* 0x000fe400088f141a */
[----:B--2---:R-:W-:-:S02]  /*0330*/  SEL R22, R18, RZ, P0 ;  /* 0x000000ff12167207 */ /* 0x004fc40000000000 */
[----:B------:R-:W-:Y:S02]  /*0340*/  SEL R23, R19, RZ, P0 ;  /* 0x000000ff13177207 */ /* 0x000fe40000000000 */
[----:B------:R-:W-:Y:S02]  /*0350*/  SEL R16, R16, RZ, P0 ;  /* 0x000000ff10107207 */ /* 0x000fe40000000000 */
[----:B------:R-:W-:Y:S02]  /*0360*/  SEL R17, R17, RZ, P0 ;  /* 0x000000ff11117207 */ /* 0x000fe40000000000 */
[----:B---3--:R-:W-:Y:S02]  /*0370*/  SEL R19, R12, RZ, P0 ;  /* 0x000000ff0c137207 */ /* 0x008fe40000000000 */
[----:B------:R-:W-:Y:S02]  /*0380*/  SEL R18, R13, RZ, P0 ;  /* 0x000000ff0d127207 */ /* 0x000fe40000000000 */
[----:B------:R-:W-:Y:S01]  /*0390*/  SEL R14, R14, RZ, P0 ;  /* 0x000000ff0e0e7207 */ /* 0x000fe20000000000 */
[----:B------:R-:W-:Y:S01]  /*03a0*/  FADD R12, R16, R19 ;  /* 0x00000013100c7221 */ /* 0x000fe20000000000 */
[----:B------:R-:W-:Y:S01]  /*03b0*/  SEL R27, R15, RZ, P0 ;  /* 0x000000ff0f1b7207 */ /* 0x000fe20000000000 */
[----:B------:R-:W-:Y:S01]  /*03c0*/  FADD R13, R17, R18 ;  /* 0x00000012110d7221 */ /* 0x000fe20000000000 */
[----:B------:R-:W-:-:S02]  /*03d0*/  ISETP.GT.AND P0, PT, R21, 0xff, PT ;  /* 0x000000ff1500780c */ /* 0x000fc40003f04270 */
[----:B------:R-:W-:Y:S02]  /*03e0*/  FSETP.GEU.AND P4, PT, R16, -R19, PT ;  /* 0x800000131000720b */ /* 0x000fe40003f8e000 */
[----:B------:R-:W-:Y:S02]  /*03f0*/  FSETP.GEU.AND P1, PT, R17, -R18, PT ;  /* 0x800000121100720b */ /* 0x000fe40003f2e000 */
[----:B------:R-:W-:Y:S02]  /*0400*/  SEL R15, R4, RZ, P3 ;  /* 0x000000ff040f7207 */ /* 0x000fe40001800000 */
[----:B------:R-:W-:Y:S02]  /*0410*/  SEL R16, R5, RZ, P3 ;  /* 0x000000ff05107207 */ /* 0x000fe40001800000 */
[----:B------:R-:W-:Y:S02]  /*0420*/  CS2R R4, SRZ ;  /* 0x0000000000047805 */ /* 0x000fe4000001ff00 */
[----:B------:R-:W-:-:S02]  /*0430*/  SEL R17, R6, RZ, P3 ;  /* 0x000000ff06117207 */ /* 0x000fc40001800000 */
[----:B------:R-:W-:Y:S02]  /*0440*/  SEL R18, R7, RZ, P3 ;  /* 0x000000ff07127207 */ /* 0x000fe40001800000 */
[----:B------:R-:W-:Y:S02]  /*0450*/  CS2R R6, SRZ ;  /* 0x0000000000067805 */ /* 0x000fe4000001ff00 */
[----:B------:R-:W-:Y:S02]  /*0460*/  SEL R26, R8, RZ, P3 ;  /* 0x000000ff081a7207 */ /* 0x000fe40001800000 */
[----:B------:R-:W-:Y:S02]  /*0470*/  SEL R19, R9, RZ, P3 ;  /* 0x000000ff09137207 */ /* 0x000fe40001800000 */
[----:B------:R-:W-:Y:S02]  /*0480*/  SEL R24, R10, RZ, P3 ;  /* 0x000000ff0a187207 */ /* 0x000fe40001800000 */
[----:B------:R-:W-:-:S02]  /*0490*/  SEL R25, R11, RZ, P3 ;  /* 0x000000ff0b197207 */ /* 0x000fc40001800000 */
[----:B------:R-:W-:Y:S02]  /*04a0*/  ISETP.LT.AND P3, PT, R0, 0x70800, P0 ;  /* 0x000708000000780c */ /* 0x000fe40000761270 */
[----:B------:R-:W-:Y:S02]  /*04b0*/  CS2R R8, SRZ ;  /* 0x0000000000087805 */ /* 0x000fe4000001ff00 */
[----:B------:R-:W-:Y:S02]  /*04c0*/  CS2R R10, SRZ ;  /* 0x00000000000a7805 */ /* 0x000fe4000001ff00 */
[C---:B------:R-:W-:Y:S01]  /*04d0*/  FSETP.GEU.AND P5, PT, R22.reuse, -R14, PT ;  /* 0x8000000e1600720b */ /* 0x040fe20003fae000 */
[----:B------:R-:W-:Y:S01]  /*04e0*/  FADD R14, R22, R14 ;  /* 0x0000000e160e7221 */ /* 0x000fe20000000000 */
[----:B------:R-:W-:Y:S02]  /*04f0*/  FSEL R12, R12, RZ, P4 ;  /* 0x000000ff0c0c7208 */ /* 0x000fe40002000000 */
[C---:B------:R-:W-:Y:S01]  /*0500*/  FSETP.GEU.AND P4, PT, R23.reuse, -R27, PT ;  /* 0x8000001b1700720b */ /* 0x040fe20003f8e000 */
[----:B------:R-:W-:-:S02]  /*0510*/  FADD R23, R23, R27 ;  /* 0x0000001b17177221 */ /* 0x000fc40000000000 */
[----:B------:R1:W2:Y:S04]  /*0520*/  @P3 LDG.E.EL.128 R4, desc[UR4][R28.64+-0x400] ;  /* 0xfffc00041c043981 */ /* 0x0002a8000c2e1d00 */
[----:B------:R-:W3:Y:S01]  /*0530*/  @P3 LDG.E.EL.128 R8, desc[UR4][R30.64+-0x400] ;  /* 0xfffc00041e083981 */ /* 0x000ee2000c2e1d00 */
[----:B------:R-:W-:Y:S02]  /*0540*/  FSEL R14, R14, RZ, P5 ;  /* 0x000000ff0e0e7208 */ /* 0x000fe40002800000 */
[C---:B------:R-:W-:Y:S01]  /*0550*/  FSETP.GEU.AND P5, PT, R15.reuse, -R26, PT ;  /* 0x8000001a0f00720b */ /* 0x040fe20003fae000 */
[----:B------:R-:W-:Y:S01]  /*0560*/  FADD R26, R15, R26 ;  /* 0x0000001a0f1a7221 */ /* 0x000fe20000000000 */
[----:B------:R-:W-:Y:S02]  /*0570*/  FSEL R15, R23, RZ, P4 ;  /* 0x000000ff170f7208 */ /* 0x000fe40002000000 */
[----:B------:R-:W-:-:S02]  /*0580*/  CS2R R22, SRZ ;  /* 0x0000000000167805 */ /* 0x000fc4000001ff00 */
[----:B-1----:R-:W-:Y:S02]  /*0590*/  LEA R28, P6, R2, UR6, 0x2 ;  /* 0x00000006021c7c11 */ /* 0x002fe4000f8c10ff */
[----:B------:R-:W-:Y:S02]  /*05a0*/  ISETP.LT.AND P0, PT, R20, 0x70800, P0 ;  /* 0x000708001400780c */ /* 0x000fe40000701270 */
[----:B------:R-:W-:Y:S02]  /*05b0*/  LEA.HI.X R29, R2, UR7, R3, 0x2, P6 ;  /* 0x00000007021d7c11 */ /* 0x000fe4000b0f1403 */
[----:B------:R-:W-:Y:S02]  /*05c0*/  FSEL R13, R13, RZ, P1 ;  /* 0x000000ff0d0d7208 */ /* 0x000fe40000800000 */
[----:B------:R-:W-:Y:S02]  /*05d0*/  ISETP.GE.AND P1, PT, R20, 0x70800, PT ;  /* 0x000708001400780c */ /* 0x000fe40003f26270 */
[----:B------:R-:W-:-:S06]  /*05e0*/  CS2R R20, SRZ ;  /* 0x0000000000147805 */ /* 0x000fcc000001ff00 */
[----:B------:R-:W4:Y:S01]  /*05f0*/  @P0 LDG.E.EL.128 R20, desc[UR4][R28.64+-0x400] ;  /* 0xfffc00041c140981 */ /* 0x000f22000c2e1d00 */
[----:B--2---:R-:W-:Y:S02]  /*0600*/  SEL R5, R5, RZ, P3 ;  /* 0x000000ff05057207 */ /* 0x004fe40001800000 */
[----:B------:R-:W-:Y:S02]  /*0610*/  SEL R4, R4, RZ, P3 ;  /* 0x000000ff04047207 */ /* 0x000fe40001800000 */
[----:B---3--:R-:W-:Y:S02]  /*0620*/  SEL R2, R9, RZ, P3 ;  /* 0x000000ff09027207 */ /* 0x008fe40001800000 */
[----:B------:R-:W-:Y:S02]  /*0630*/  SEL R3, R8, RZ, P3 ;  /* 0x000000ff08037207 */ /* 0x000fe40001800000 */
[C---:B------:R-:W-:Y:S01]  /*0640*/  FSETP.GEU.AND P4, PT, R5.reuse, -R2, PT ;  /* 0x800000020500720b */ /* 0x040fe20003f8e000 */
[----:B------:R-:W-:Y:S01]  /*0650*/  FADD R2, R5, R2 ;  /* 0x0000000205027221 */ /* 0x000fe20000000000 */
[----:B------:R-:W-:-:S02]  /*0660*/  SEL R5, R10, RZ, P3 ;  /* 0x000000ff0a057207 */ /* 0x000fc40001800000 */
[----:B------:R-:W-:Y:S02]  /*0670*/  SEL R6, R6, RZ, P3 ;  /* 0x000000ff06067207 */ /* 0x000fe40001800000 */
[C---:B------:R-:W-:Y:S01]  /*0680*/  FSETP.GEU.AND P6, PT, R4.reuse, -R3, PT ;  /* 0x800000030400720b */ /* 0x040fe20003fce000 */
[----:B------:R-:W-:Y:S01]  /*0690*/  FADD R3, R4, R3 ;  /* 0x0000000304037221 */ /* 0x000fe20000000000 */
[----:B------:R-:W-:Y:S01]  /*06a0*/  SEL R9, R7, RZ, P3 ;  /* 0x000000ff07097207 */ /* 0x000fe20001800000 */
[C---:B------:R-:W-:Y:S01]  /*06b0*/  FADD R8, R6.reuse, R5 ;  /* 0x0000000506087221 */ /* 0x040fe20000000000 */
[----:B------:R-:W-:Y:S02]  /*06c0*/  SEL R10, R11, RZ, P3 ;  /* 0x000000ff0b0a7207 */ /* 0x000fe40001800000 */
[----:B------:R-:W-:Y:S02]  /*06d0*/  FSETP.GEU.AND P3, PT, R6, -R5, PT ;  /* 0x800000050600720b */ /* 0x000fe40003f6e000 */
[----:B------:R-:W-:-:S02]  /*06e0*/  CS2R R4, SRZ ;  /* 0x0000000000047805 */ /* 0x000fc4000001ff00 */
[----:B------:R-:W-:-:S06]  /*06f0*/  CS2R R6, SRZ ;  /* 0x0000000000067805 */ /* 0x000fcc000001ff00 */
[----:B------:R-:W2:Y:S01]  /*0700*/  @P0 LDG.E.EL.128 R4, desc[UR4][R30.64+-0x400] ;  /* 0xfffc00041e040981 */ /* 0x000ea2000c2e1d00 */
[----:B------:R-:W-:Y:S02]  /*0710*/  @P2 FSEL R12, R3, RZ, P6 ;  /* 0x000000ff030c2208 */ /* 0x000fe40003000000 */
[----:B------:R-:W-:Y:S02]  /*0720*/  @P2 FSEL R13, R2, RZ, P4 ;  /* 0x000000ff020d2208 */ /* 0x000fe40002000000 */
[----:B------:R-:W1:Y:S01]  /*0730*/  LDC.64 R2, c[0x0][0x230] ;  /* 0x00008c00ff027b82 */ /* 0x000e620000000a00 */
[C---:B------:R-:W-:Y:S01]  /*0740*/  FSETP.GEU.AND P6, PT, R9.reuse, -R10, PT ;  /* 0x8000000a0900720b */ /* 0x040fe20003fce000 */
[----:B------:R-:W-:Y:S01]  /*0750*/  FADD R9, R9, R10 ;  /* 0x0000000a09097221 */ /* 0x000fe20000000000 */
[C---:B------:R-:W-:Y:S01]  /*0760*/  FSETP.GEU.AND P4, PT, R16.reuse, -R19, PT ;  /* 0x800000131000720b */ /* 0x040fe20003f8e000 */
[----:B------:R-:W-:Y:S01]  /*0770*/  FADD R16, R16, R19 ;  /* 0x0000001310107221 */ /* 0x000fe20000000000 */
[----:B------:R-:W-:-:S02]  /*0780*/  @P2 FSEL R14, R8, RZ, P3 ;  /* 0x000000ff080e2208 */ /* 0x000fc40001800000 */
[----:B------:R-:W-:Y:S02]  /*0790*/  @P2 FSEL R15, R9, RZ, P6 ;  /* 0x000000ff090f2208 */ /* 0x000fe40003000000 */
[----:B----4-:R-:W-:Y:S02]  /*07a0*/  SEL R19, R20, RZ, P0 ;  /* 0x000000ff14137207 */ /* 0x010fe40000000000 */
[----:B------:R-:W-:Y:S02]  /*07b0*/  SEL R20, R21, RZ, P0 ;  /* 0x000000ff15147207 */ /* 0x000fe40000000000 */
[----:B------:R-:W-:Y:S02]  /*07c0*/  SEL R22, R22, RZ, P0 ;  /* 0x000000ff16167207 */ /* 0x000fe40000000000 */
[----:B------:R-:W-:Y:S02]  /*07d0*/  SEL R23, R23, RZ, P0 ;  /* 0x000000ff17177207 */ /* 0x000fe40000000000 */
[C---:B------:R-:W-:Y:S01]  /*07e0*/  FSETP.GEU.AND P3, PT, R17.reuse, -R24, PT ;  /* 0x800000181100720b */ /* 0x040fe20003f6e000 */
[----:B------:R-:W-:Y:S01]  /*07f0*/  FADD R17, R17, R24 ;  /* 0x0000001811117221 */ /* 0x000fe20000000000 */
[C---:B------:R-:W-:Y:S01]  /*0800*/  FSETP.GEU.AND P6, PT, R18.reuse, -R25, PT ;  /* 0x800000191200720b */ /* 0x040fe20003fce000 */
[----:B------:R-:W-:Y:S01]  /*0810*/  FADD R18, R18, R25 ;  /* 0x0000001912127221 */ /* 0x000fe20000000000 */
[----:B-1----:R-:W-:Y:S01]  /*0820*/  IMAD.WIDE R2, R0, 0x4, R2 ;  /* 0x0000000400027825 */ /* 0x002fe200078e0202 */
[----:B--2---:R-:W-:-:S02]  /*0830*/  SEL R8, R4, RZ, P0 ;  /* 0x000000ff04087207 */ /* 0x004fc40000000000 */
[----:B------:R-:W-:Y:S02]  /*0840*/  SEL R9, R5, RZ, P0 ;  /* 0x000000ff05097207 */ /* 0x000fe40000000000 */
[----:B------:R-:W-:Y:S02]  /*0850*/  SEL R11, R6, RZ, P0 ;  /* 0x000000ff060b7207 */ /* 0x000fe40000000000 */
[----:B------:R-:W-:Y:S02]  /*0860*/  SEL R10, R7, RZ, P0 ;  /* 0x000000ff070a7207 */ /* 0x000fe40000000000 */
[----:B------:R-:W-:Y:S02]  /*0870*/  ISETP.GE.AND P0, PT, R0, 0x70800, PT ;  /* 0x000708000000780c */ /* 0x000fe40003f06270 */
[----:B------:R-:W-:Y:S02]  /*0880*/  FSEL R4, R26, RZ, P5 ;  /* 0x000000ff1a047208 */ /* 0x000fe40002800000 */
[----:B------:R-:W-:-:S02]  /*0890*/  FSEL R5, R16, RZ, P4 ;  /* 0x000000ff10057208 */ /* 0x000fc40002000000 */
[----:B------:R-:W-:Y:S02]  /*08a0*/  FSEL R6, R17, RZ, P3 ;  /* 0x000000ff11067208 */ /* 0x000fe40001800000 */
[----:B------:R-:W-:Y:S02]  /*08b0*/  FSEL R7, R18, RZ, P6 ;  /* 0x000000ff12077208 */ /* 0x000fe40003000000 */
[C---:B------:R-:W-:Y:S01]  /*08c0*/  FSETP.GEU.AND P4, PT, R19.reuse, -R8, PT ;  /* 0x800000081300720b */ /* 0x040fe20003f8e000 */
[----:B------:R-:W-:Y:S01]  /*08d0*/  FADD R8, R19, R8 ;  /* 0x0000000813087221 */ /* 0x000fe20000000000 */
[C---:B------:R-:W-:Y:S01]  /*08e0*/  FSETP.GEU.AND P3, PT, R20.reuse, -R9, PT ;  /* 0x800000091400720b */ /* 0x040fe20003f6e000 */
[----:B------:R-:W-:Y:S01]  /*08f0*/  FADD R9, R20, R9 ;  /* 0x0000000914097221 */ /* 0x000fe20000000000 */
[C---:B------:R-:W-:Y:S01]  /*0900*/  FSETP.GEU.AND P6, PT, R22.reuse, -R11, PT ;  /* 0x8000000b1600720b */ /* 0x040fe20003fce000 */
[----:B------:R-:W-:Y:S01]  /*0910*/  FADD R11, R22, R11 ;  /* 0x0000000b160b7221 */ /* 0x000fe20000000000 */
[C---:B------:R-:W-:Y:S01]  /*0920*/  FSETP.GEU.AND P5, PT, R23.reuse, -R10, PT ;  /* 0x8000000a1700720b */ /* 0x040fe20003fae000 */
[----:B------:R-:W-:Y:S01]  /*0930*/  FADD R10, R23, R10 ;  /* 0x0000000a170a7221 */ /* 0x000fe20000000000 */
[----:B------:R1:W-:Y:S01]  /*0940*/  @!P0 STG.E.128 desc[UR4][R2.64], R12 ;  /* 0x0000000c02008986 */ /* 0x0003e2000c101d04 */
[----:B------:R-:W-:-:S02]  /*0950*/  @P2 FSEL R4, R8, RZ, P4 ;  /* 0x000000ff08042208 */ /* 0x000fc40002000000 */
[----:B------:R-:W-:Y:S02]  /*0960*/  @P2 FSEL R5, R9, RZ, P3 ;  /* 0x000000ff09052208 */ /* 0x000fe40001800000 */
[----:B------:R-:W-:Y:S02]  /*0970*/  @P2 FSEL R6, R11, RZ, P6 ;  /* 0x000000ff0b062208 */ /* 0x000fe40003000000 */
[----:B------:R-:W-:Y:S01]  /*0980*/  @P2 FSEL R7, R10, RZ, P5 ;  /* 0x000000ff0a072208 */ /* 0x000fe20002800000 */
[----:B------:R-:W-:Y:S06]  /*0990*/  @P1 EXIT ;  /* 0x000000000000194d */ /* 0x000fec0003800000 */
[----:B------:R-:W-:Y:S01]  /*09a0*/  STG.E.128 desc[UR4][R2.64+0x800], R4 ;  /* 0x0008000402007986 */ /* 0x000fe2000c101d04 */
[----:B------:R-:W-:Y:S05]  /*09b0*/  EXIT ;  /* 0x000000000000794d */ /* 0x000fea0003800000 */
.L_x_0:
[----:B------:R-:W-:-:S00]  /*09c0*/  BRA `(.L_x_0) ;  /* 0xfffffffc00fc7947 */ /* 0x000fc0000383ffff */
[----:B------:R-:W-:-:S00]  /*09d0*/  NOP ;  /* 0x0000000000007918 */ /* 0x000fc00000000000 */
        /* <DEDUP_REMOVED lines=10> */
.L_x_1:


//--------------------- .nv.constant0.triton_poi_fused_cat_27 --------------------------
	.section	.nv.constant0.triton_poi_fused_cat_27,"a",@progbits
	.sectionflags	@""
	.align	4
.nv.constant0.triton_poi_fused_cat_27:
	.zero		572
